//
// Generated by NVIDIA NVVM Compiler
//
// Compiler Build ID: CL-36424714
// Cuda compilation tools, release 13.0, V13.0.88
// Based on NVVM 20.0.0
//

.version 9.0
.target sm_100
.address_size 64

	// .globl	_Z9vectorAddPiS_S_

.visible .entry _Z9vectorAddPiS_S_(
	.param .u64 .ptr .align 1 _Z9vectorAddPiS_S__param_0,
	.param .u64 .ptr .align 1 _Z9vectorAddPiS_S__param_1,
	.param .u64 .ptr .align 1 _Z9vectorAddPiS_S__param_2
)
{
	.reg .b32 	%r<8>;
	.reg .b64 	%rd<11>;

	ld.param.u64 	%rd1, [_Z9vectorAddPiS_S__param_0];
	ld.param.u64 	%rd2, [_Z9vectorAddPiS_S__param_1];
	ld.param.u64 	%rd3, [_Z9vectorAddPiS_S__param_2];
	cvta.to.global.u64 	%rd4, %rd3;
	cvta.to.global.u64 	%rd5, %rd2;
	cvta.to.global.u64 	%rd6, %rd1;
	mov.u32 	%r1, %ctaid.x;
	mov.u32 	%r2, %ntid.x;
	mov.u32 	%r3, %tid.x;
	mad.lo.s32 	%r4, %r1, %r2, %r3;
	mul.wide.s32 	%rd7, %r4, 4;
	add.s64 	%rd8, %rd6, %rd7;
	ld.global.u32 	%r5, [%rd8];
	add.s64 	%rd9, %rd5, %rd7;
	ld.global.u32 	%r6, [%rd9];
	add.s32 	%r7, %r6, %r5;
	add.s64 	%rd10, %rd4, %rd7;
	st.global.u32 	[%rd10], %r7;
	ret;

}
	// .globl	_Z9matrixAddPPiS0_S0_
.visible .entry _Z9matrixAddPPiS0_S0_(
	.param .u64 .ptr .align 1 _Z9matrixAddPPiS0_S0__param_0,
	.param .u64 .ptr .align 1 _Z9matrixAddPPiS0_S0__param_1,
	.param .u64 .ptr .align 1 _Z9matrixAddPPiS0_S0__param_2
)
{
	.reg .b32 	%r<12>;
	.reg .b64 	%rd<21>;

	ld.param.u64 	%rd1, [_Z9matrixAddPPiS0_S0__param_0];
	ld.param.u64 	%rd2, [_Z9matrixAddPPiS0_S0__param_1];
	ld.param.u64 	%rd3, [_Z9matrixAddPPiS0_S0__param_2];
	cvta.to.global.u64 	%rd4, %rd3;
	cvta.to.global.u64 	%rd5, %rd2;
	cvta.to.global.u64 	%rd6, %rd1;
	mov.u32 	%r1, %ctaid.x;
	mov.u32 	%r2, %ntid.x;
	mov.u32 	%r3, %tid.x;
	mad.lo.s32 	%r4, %r1, %r2, %r3;
	mov.u32 	%r5, %ctaid.y;
	mov.u32 	%r6, %ntid.y;
	mov.u32 	%r7, %tid.y;
	mad.lo.s32 	%r8, %r5, %r6, %r7;
	mul.wide.s32 	%rd7, %r4, 8;
	add.s64 	%rd8, %rd6, %rd7;
	ld.global.u64 	%rd9, [%rd8];
	cvta.to.global.u64 	%rd10, %rd9;
	mul.wide.u32 	%rd11, %r8, 4;
	add.s64 	%rd12, %rd10, %rd11;
	ld.global.u32 	%r9, [%rd12];
	add.s64 	%rd13, %rd5, %rd7;
	ld.global.u64 	%rd14, [%rd13];
	cvta.to.global.u64 	%rd15, %rd14;
	add.s64 	%rd16, %rd15, %rd11;
	ld.global.u32 	%r10, [%rd16];
	add.s32 	%r11, %r10, %r9;
	add.s64 	%rd17, %rd4, %rd7;
	ld.global.u64 	%rd18, [%rd17];
	cvta.to.global.u64 	%rd19, %rd18;
	add.s64 	%rd20, %rd19, %rd11;
	st.global.u32 	[%rd20], %r11;
	ret;

}


// ===== COMPILED SASS (sm_100) =====

	.target	sm_100

	.elftype	@"ET_EXEC"


//--------------------- .note.nv.tkinfo           --------------------------
	.section	.note.nv.tkinfo,"",@"SHT_NOTE"
	.sectionflags	@"SHF_NOTE_NV_TKINFO"
	.tkinfo
        /*0018*/ 	.word	0x00000002
        /*0030*/ 	.string	""
        /*0030*/ 	.string	"ptxas"
        /*0030*/ 	.string	"Cuda compilation tools, release 13.0, V13.0.88"
        /*0030*/ 	.string	"Build cuda_13.0.r13.0/compiler.36424714_0"
        /*0030*/ 	.string	"-arch sm_100 -m 64 "



//--------------------- .note.nv.cuinfo           --------------------------
	.section	.note.nv.cuinfo,"",@"SHT_NOTE"
	.sectionflags	@"SHF_NOTE_NV_CUINFO"
        /*0018*/ 	.short	0x0002
        /*001a*/ 	.short	0x0064
        /*001c*/ 	.short	0x0082
	.zero		2


//--------------------- .nv.info                  --------------------------
	.section	.nv.info,"",@"SHT_CUDA_INFO"
	.align	4


	//----- nvinfo : EIATTR_REGCOUNT
	.align		4
        /*0000*/ 	.byte	0x04, 0x2f
        /*0002*/ 	.short	(.L_1 - .L_0)
	.align		4
.L_0:
        /*0004*/ 	.word	index@(_Z9vectorAddPiS_S_)
        /*0008*/ 	.word	0x0000000c


	//----- nvinfo : EIATTR_FRAME_SIZE
	.align		4
.L_1:
        /*000c*/ 	.byte	0x04, 0x11
        /*000e*/ 	.short	(.L_3 - .L_2)
	.align		4
.L_2:
        /*0010*/ 	.word	index@(_Z9vectorAddPiS_S_)
        /*0014*/ 	.word	0x00000000


	//----- nvinfo : EIATTR_REGCOUNT
	.align		4
.L_3:
        /*0018*/ 	.byte	0x04, 0x2f
        /*001a*/ 	.short	(.L_5 - .L_4)
	.align		4
.L_4:
        /*001c*/ 	.word	index@(_Z9matrixAddPPiS0_S0_)
        /*0020*/ 	.word	0x00000010


	//----- nvinfo : EIATTR_FRAME_SIZE
	.align		4
.L_5:
        /*0024*/ 	.byte	0x04, 0x11
        /*0026*/ 	.short	(.L_7 - .L_6)
	.align		4
.L_6:
        /*0028*/ 	.word	index@(_Z9matrixAddPPiS0_S0_)
        /*002c*/ 	.word	0x00000000


	//----- nvinfo : EIATTR_MIN_STACK_SIZE
	.align		4
.L_7:
        /*0030*/ 	.byte	0x04, 0x12
        /*0032*/ 	.short	(.L_9 - .L_8)
	.align		4
.L_8:
        /*0034*/ 	.word	index@(_Z9matrixAddPPiS0_S0_)
        /*0038*/ 	.word	0x00000000


	//----- nvinfo : EIATTR_MIN_STACK_SIZE
	.align		4
.L_9:
        /*003c*/ 	.byte	0x04, 0x12
        /*003e*/ 	.short	(.L_11 - .L_10)
	.align		4
.L_10:
        /*0040*/ 	.word	index@(_Z9vectorAddPiS_S_)
        /*0044*/ 	.word	0x00000000
.L_11:


//--------------------- .nv.compat                --------------------------
	.section	.nv.compat,"",@"SHT_CUDA_COMPAT_INFO"
	.align	4
        /*0000*/ 	.byte	0x02, 0x09, 0x00, 0x00, 0x02, 0x02, 0x01, 0x00, 0x02, 0x05, 0x05, 0x00, 0x03, 0x07, 0x01, 0x01
        /*0010*/ 	.byte	0x02, 0x03, 0x00, 0x00, 0x02, 0x06, 0x01, 0x00, 0x04, 0x0b, 0x08, 0x00, 0x09, 0x00, 0x00, 0x00
        /*0020*/ 	.byte	0x00, 0x00, 0x00, 0x00


//--------------------- .nv.info._Z9matrixAddPPiS0_S0_ --------------------------
	.section	.nv.info._Z9matrixAddPPiS0_S0_,"",@"SHT_CUDA_INFO"
	.sectionflags	@""
	.align	4


	//----- nvinfo : EIATTR_CUDA_API_VERSION
	.align		4
        /*0000*/ 	.byte	0x04, 0x37
        /*0002*/ 	.short	(.L_13 - .L_12)
.L_12:
        /*0004*/ 	.word	0x00000082


	//----- nvinfo : EIATTR_KPARAM_INFO
	.align		4
.L_13:
        /*0008*/ 	.byte	0x04, 0x17
        /*000a*/ 	.short	(.L_15 - .L_14)
.L_14:
        /*000c*/ 	.word	0x00000000
        /*0010*/ 	.short	0x0002
        /*0012*/ 	.short	0x0010
        /*0014*/ 	.byte	0x00, 0xf5, 0x21, 0x00


	//----- nvinfo : EIATTR_KPARAM_INFO
	.align		4
.L_15:
        /*0018*/ 	.byte	0x04, 0x17
        /*001a*/ 	.short	(.L_17 - .L_16)
.L_16:
        /*001c*/ 	.word	0x00000000
        /*0020*/ 	.short	0x0001
        /*0022*/ 	.short	0x0008
        /*0024*/ 	.byte	0x00, 0xf5, 0x21, 0x00


	//----- nvinfo : EIATTR_KPARAM_INFO
	.align		4
.L_17:
        /*0028*/ 	.byte	0x04, 0x17
        /*002a*/ 	.short	(.L_19 - .L_18)
.L_18:
        /*002c*/ 	.word	0x00000000
        /*0030*/ 	.short	0x0000
        /*0032*/ 	.short	0x0000
        /*0034*/ 	.byte	0x00, 0xf5, 0x21, 0x00


	//----- nvinfo : EIATTR_SPARSE_MMA_MASK
	.align		4
.L_19:
        /*0038*/ 	.byte	0x03, 0x50
        /*003a*/ 	.short	0x0000


	//----- nvinfo : EIATTR_MAXREG_COUNT
	.align		4
        /*003c*/ 	.byte	0x03, 0x1b
        /*003e*/ 	.short	0x00ff


	//----- nvinfo : EIATTR_MERCURY_ISA_VERSION
	.align		4
        /*0040*/ 	.byte	0x03, 0x5f
        /*0042*/ 	.short	0x0101


	//----- nvinfo : EIATTR_VRC_CTA_INIT_COUNT
	.align		4
        /*0044*/ 	.byte	0x02, 0x4a
	.zero		1
	.zero		1


	//----- nvinfo : EIATTR_EXIT_INSTR_OFFSETS
	.align		4
        /*0048*/ 	.byte	0x04, 0x1c
        /*004a*/ 	.short	(.L_21 - .L_20)


	//   ....[0]....
.L_20:
        /*004c*/ 	.word	0x000001a0


	//----- nvinfo : EIATTR_CBANK_PARAM_SIZE
	.align		4
.L_21:
        /*0050*/ 	.byte	0x03, 0x19
        /*0052*/ 	.short	0x0018


	//----- nvinfo : EIATTR_PARAM_CBANK
	.align		4
        /*0054*/ 	.byte	0x04, 0x0a
        /*0056*/ 	.short	(.L_23 - .L_22)
	.align		4
.L_22:
        /*0058*/ 	.word	index@(.nv.constant0._Z9matrixAddPPiS0_S0_)
        /*005c*/ 	.short	0x0380
        /*005e*/ 	.short	0x0018


	//----- nvinfo : EIATTR_SW_WAR
	.align		4
.L_23:
        /*0060*/ 	.byte	0x04, 0x36
        /*0062*/ 	.short	(.L_25 - .L_24)
.L_24:
        /*0064*/ 	.word	0x00000008
.L_25:


//--------------------- .nv.info._Z9vectorAddPiS_S_ --------------------------
	.section	.nv.info._Z9vectorAddPiS_S_,"",@"SHT_CUDA_INFO"
	.sectionflags	@""
	.align	4


	//----- nvinfo : EIATTR_CUDA_API_VERSION
	.align		4
        /*0000*/ 	.byte	0x04, 0x37
        /*0002*/ 	.short	(.L_27 - .L_26)
.L_26:
        /*0004*/ 	.word	0x00000082


	//----- nvinfo : EIATTR_KPARAM_INFO
	.align		4
.L_27:
        /*0008*/ 	.byte	0x04, 0x17
        /*000a*/ 	.short	(.L_29 - .L_28)
.L_28:
        /*000c*/ 	.word	0x00000000
        /*0010*/ 	.short	0x0002
        /*0012*/ 	.short	0x0010
        /*0014*/ 	.byte	0x00, 0xf5, 0x21, 0x00


	//----- nvinfo : EIATTR_KPARAM_INFO
	.align		4
.L_29:
        /*0018*/ 	.byte	0x04, 0x17
        /*001a*/ 	.short	(.L_31 - .L_30)
.L_30:
        /*001c*/ 	.word	0x00000000
        /*0020*/ 	.short	0x0001
        /*0022*/ 	.short	0x0008
        /*0024*/ 	.byte	0x00, 0xf5, 0x21, 0x00


	//----- nvinfo : EIATTR_KPARAM_INFO
	.align		4
.L_31:
        /*0028*/ 	.byte	0x04, 0x17
        /*002a*/ 	.short	(.L_33 - .L_32)
.L_32:
        /*002c*/ 	.word	0x00000000
        /*0030*/ 	.short	0x0000
        /*0032*/ 	.short	0x0000
        /*0034*/ 	.byte	0x00, 0xf5, 0x21, 0x00


	//----- nvinfo : EIATTR_SPARSE_MMA_MASK
	.align		4
.L_33:
        /*0038*/ 	.byte	0x03, 0x50
        /*003a*/ 	.short	0x0000


	//----- nvinfo : EIATTR_MAXREG_COUNT
	.align		4
        /*003c*/ 	.byte	0x03, 0x1b
        /*003e*/ 	.short	0x00ff


	//----- nvinfo : EIATTR_MERCURY_ISA_VERSION
	.align		4
        /*0040*/ 	.byte	0x03, 0x5f
        /*0042*/ 	.short	0x0101


	//----- nvinfo : EIATTR_VRC_CTA_INIT_COUNT
	.align		4
        /*0044*/ 	.byte	0x02, 0x4a
	.zero		1
	.zero		1


	//----- nvinfo : EIATTR_EXIT_INSTR_OFFSETS
	.align		4
        /*0048*/ 	.byte	0x04, 0x1c
        /*004a*/ 	.short	(.L_35 - .L_34)


	//   ....[0]....
.L_34:
        /*004c*/ 	.word	0x00000100


	//----- nvinfo : EIATTR_CBANK_PARAM_SIZE
	.align		4
.L_35:
        /*0050*/ 	.byte	0x03, 0x19
        /*0052*/ 	.short	0x0018


	//----- nvinfo : EIATTR_PARAM_CBANK
	.align		4
        /*0054*/ 	.byte	0x04, 0x0a
        /*0056*/ 	.short	(.L_37 - .L_36)
	.align		4
.L_36:
        /*0058*/ 	.word	index@(.nv.constant0._Z9vectorAddPiS_S_)
        /*005c*/ 	.short	0x0380
        /*005e*/ 	.short	0x0018


	//----- nvinfo : EIATTR_SW_WAR
	.align		4
.L_37:
        /*0060*/ 	.byte	0x04, 0x36
        /*0062*/ 	.short	(.L_39 - .L_38)
.L_38:
        /*0064*/ 	.word	0x00000008
.L_39:


//--------------------- .nv.callgraph             --------------------------
	.section	.nv.callgraph,"",@"SHT_CUDA_CALLGRAPH"
	.align	4
	.sectionentsize	8
	.align		4
        /*0000*/ 	.word	0x00000000
	.align		4
        /*0004*/ 	.word	0xffffffff
	.align		4
        /*0008*/ 	.word	0x00000000
	.align		4
        /*000c*/ 	.word	0xfffffffe
	.align		4
        /*0010*/ 	.word	0x00000000
	.align		4
        /*0014*/ 	.word	0xfffffffd
	.align		4
        /*0018*/ 	.word	0x00000000
	.align		4
        /*001c*/ 	.word	0xfffffffc


//--------------------- .text._Z9matrixAddPPiS0_S0_ --------------------------
	.section	.text._Z9matrixAddPPiS0_S0_,"ax",@progbits
	.align	128
        .global         _Z9matrixAddPPiS0_S0_
        .type           _Z9matrixAddPPiS0_S0_,@function
        .size           _Z9matrixAddPPiS0_S0_,(.L_x_2 - _Z9matrixAddPPiS0_S0_)
        .other          _Z9matrixAddPPiS0_S0_,@"STO_CUDA_ENTRY STV_DEFAULT"
_Z9matrixAddPPiS0_S0_:
.text._Z9matrixAddPPiS0_S0_:
[----:B------:R-:W-:Y:S01]  /*0000*/  LDC R1, c[0x0][0x37c] ;  /* 0x0000df00ff017b82 */ /* 0x000fe20000000800 */
[----:B------:R-:W0:Y:S07]  /*0010*/  S2R R0, SR_TID.X ;  /* 0x0000000000007919 */ /* 0x000e2e0000002100 */
[----:B------:R-:W0:Y:S01]  /*0020*/  S2UR UR6, SR_CTAID.X ;  /* 0x00000000000679c3 */ /* 0x000e220000002500 */
[----:B------:R-:W1:Y:S07]  /*0030*/  LDCU.64 UR4, c[0x0][0x358] ;  /* 0x00006b00ff0477ac */ /* 0x000e6e0008000a00 */
[----:B------:R-:W0:Y:S08]  /*0040*/  LDC R5, c[0x0][0x360] ;  /* 0x0000d800ff057b82 */ /* 0x000e300000000800 */
[----:B------:R-:W2:Y:S08]  /*0050*/  LDC.64 R2, c[0x0][0x380] ;  /* 0x0000e000ff027b82 */ /* 0x000eb00000000a00 */
[----:B------:R-:W3:Y:S01]  /*0060*/  LDC.64 R6, c[0x0][0x388] ;  /* 0x0000e200ff067b82 */ /* 0x000ee20000000a00 */
[----:B0-----:R-:W-:-:S07]  /*0070*/  IMAD R5, R5, UR6, R0 ;  /* 0x0000000605057c24 */ /* 0x001fce000f8e0200 */
[----:B------:R-:W0:Y:S01]  /*0080*/  LDC.64 R10, c[0x0][0x390] ;  /* 0x0000e400ff0a7b82 */ /* 0x000e220000000a00 */
[----:B--2---:R-:W-:-:S06]  /*0090*/  IMAD.WIDE R2, R5, 0x8, R2 ;  /* 0x0000000805027825 */ /* 0x004fcc00078e0202 */
[----:B-1----:R-:W2:Y:S01]  /*00a0*/  LDG.E.64 R2, desc[UR4][R2.64] ;  /* 0x0000000402027981 */ /* 0x002ea2000c1e1b00 */
[----:B---3--:R-:W-:-:S06]  /*00b0*/  IMAD.WIDE R6, R5, 0x8, R6 ;  /* 0x0000000805067825 */ /* 0x008fcc00078e0206 */
[----:B------:R-:W3:Y:S01]  /*00c0*/  LDG.E.64 R6, desc[UR4][R6.64] ;  /* 0x0000000406067981 */ /* 0x000ee2000c1e1b00 */
[----:B------:R-:W1:Y:S01]  /*00d0*/  S2R R0, SR_TID.Y ;  /* 0x0000000000007919 */ /* 0x000e620000002200 */
[----:B------:R-:W1:Y:S08]  /*00e0*/  S2UR UR6, SR_CTAID.Y ;  /* 0x00000000000679c3 */ /* 0x000e700000002600 */
[----:B------:R-:W1:Y:S01]  /*00f0*/  LDC R13, c[0x0][0x364] ;  /* 0x0000d900ff0d7b82 */ /* 0x000e620000000800 */
[----:B0-----:R-:W-:-:S06]  /*0100*/  IMAD.WIDE R10, R5, 0x8, R10 ;  /* 0x00000008050a7825 */ /* 0x001fcc00078e020a */
[----:B------:R-:W4:Y:S01]  /*0110*/  LDG.E.64 R10, desc[UR4][R10.64] ;  /* 0x000000040a0a7981 */ /* 0x000f22000c1e1b00 */
[----:B-1----:R-:W-:-:S04]  /*0120*/  IMAD R13, R13, UR6, R0 ;  /* 0x000000060d0d7c24 */ /* 0x002fc8000f8e0200 */
[----:B--2---:R-:W-:-:S06]  /*0130*/  IMAD.WIDE.U32 R4, R13, 0x4, R2 ;  /* 0x000000040d047825 */ /* 0x004fcc00078e0002 */
[----:B------:R-:W2:Y:S01]  /*0140*/  LDG.E R4, desc[UR4][R4.64] ;  /* 0x0000000404047981 */ /* 0x000ea2000c1e1900 */
[----:B---3--:R-:W-:-:S06]  /*0150*/  IMAD.WIDE.U32 R8, R13, 0x4, R6 ;  /* 0x000000040d087825 */ /* 0x008fcc00078e0006 */
[----:B------:R-:W2:Y:S01]  /*0160*/  LDG.E R9, desc[UR4][R8.64] ;  /* 0x0000000408097981 */ /* 0x000ea2000c1e1900 */
[----:B----4-:R-:W-:Y:S01]  /*0170*/  IMAD.WIDE.U32 R2, R13, 0x4, R10 ;  /* 0x000000040d027825 */ /* 0x010fe200078e000a */
[----:B--2---:R-:W-:-:S05]  /*0180*/  IADD3 R7, PT, PT, R4, R9, RZ ;  /* 0x0000000904077210 */ /* 0x004fca0007ffe0ff */
[----:B------:R-:W-:Y:S01]  /*0190*/  STG.E desc[UR4][R2.64], R7 ;  /* 0x0000000702007986 */ /* 0x000fe2000c101904 */
[----:B------:R-:W-:Y:S05]  /*01a0*/  EXIT ;  /* 0x000000000000794d */ /* 0x000fea0003800000 */
.L_x_0:
[----:B------:R-:W-:-:S00]  /*01b0*/  BRA `(.L_x_0) ;  /* 0xfffffffc00fc7947 */ /* 0x000fc0000383ffff */
[----:B------:R-:W-:-:S00]  /*01c0*/  NOP ;  /* 0x0000000000007918 */ /* 0x000fc00000000000 */
        /* <DEDUP_REMOVED lines=11> */
.L_x_2:


//--------------------- .text._Z9vectorAddPiS_S_  --------------------------
	.section	.text._Z9vectorAddPiS_S_,"ax",@progbits
	.align	128
        .global         _Z9vectorAddPiS_S_
        .type           _Z9vectorAddPiS_S_,@function
        .size           _Z9vectorAddPiS_S_,(.L_x_3 - _Z9vectorAddPiS_S_)
        .other          _Z9vectorAddPiS_S_,@"STO_CUDA_ENTRY STV_DEFAULT"
_Z9vectorAddPiS_S_:
.text._Z9vectorAddPiS_S_:
        /* <DEDUP_REMOVED lines=10> */
[----:B-1----:R-:W2:Y:S01]  /*00a0*/  LDG.E R2, desc[UR4][R2.64] ;  /* 0x0000000402027981 */ /* 0x002ea2000c1e1900 */
[----:B---3--:R-:W-:-:S06]  /*00b0*/  IMAD.WIDE R4, R9, 0x4, R4 ;  /* 0x0000000409047825 */ /* 0x008fcc00078e0204 */
[----:B------:R-:W2:Y:S01]  /*00c0*/  LDG.E R5, desc[UR4][R4.64] ;  /* 0x0000000404057981 */ /* 0x000ea2000c1e1900 */
[----:B0-----:R-:W-:Y:S01]  /*00d0*/  IMAD.WIDE R6, R9, 0x4, R6 ;  /* 0x0000000409067825 */ /* 0x001fe200078e0206 */
[----:B--2---:R-:W-:-:S05]  /*00e0*/  IADD3 R9, PT, PT, R2, R5, RZ ;  /* 0x0000000502097210 */ /* 0x004fca0007ffe0ff */
[----:B------:R-:W-:Y:S01]  /*00f0*/  STG.E desc[UR4][R6.64], R9 ;  /* 0x0000000906007986 */ /* 0x000fe2000c101904 */
[----:B------:R-:W-:Y:S05]  /*0100*/  EXIT ;  /* 0x000000000000794d */ /* 0x000fea0003800000 */
.L_x_1:
        /* <DEDUP_REMOVED lines=15> */
.L_x_3:


//--------------------- .nv.shared.reserved.0     --------------------------
	.section	.nv.shared.reserved.0,"aw",@nobits
	.weak		__nv_reservedSMEM_offset_0_alias
	.size		__nv_reservedSMEM_offset_0_alias, 0, 64
	.other		__nv_reservedSMEM_offset_0_alias,@"STO_CUDA_RESERVED_SHARED STV_DEFAULT"
__nv_reservedSMEM_offset_0_alias:
	.zero		0
	.zero		64


//--------------------- .nv.constant0._Z9matrixAddPPiS0_S0_ --------------------------
	.section	.nv.constant0._Z9matrixAddPPiS0_S0_,"a",@progbits
	.sectionflags	@""
	.align	4
.nv.constant0._Z9matrixAddPPiS0_S0_:
	.zero		920


//--------------------- .nv.constant0._Z9vectorAddPiS_S_ --------------------------
	.section	.nv.constant0._Z9vectorAddPiS_S_,"a",@progbits
	.sectionflags	@""
	.align	4
.nv.constant0._Z9vectorAddPiS_S_:
	.zero		920


//--------------------- SYMBOLS --------------------------

	.type		.nv.reservedSmem.offset0,@object
	.size		.nv.reservedSmem.offset0,0x4
